//
// Generated by NVIDIA NVVM Compiler
//
// Compiler Build ID: CL-36424714
// Cuda compilation tools, release 13.0, V13.0.88
// Based on NVVM 20.0.0
//

.version 9.0
.target sm_100
.address_size 64

	// .globl	_Z12maxReductionPfS_i
.extern .func  (.param .b32 func_retval0) vprintf
(
	.param .b64 vprintf_param_0,
	.param .b64 vprintf_param_1
)
;
.extern .shared .align 16 .b8 sdata[];
.global .align 1 .b8 $str[28] = {115, 100, 97, 116, 97, 91, 37, 100, 93, 32, 61, 32, 105, 110, 112, 117, 116, 91, 37, 100, 93, 32, 61, 32, 37, 102, 10};
.global .align 1 .b8 $str$1[51] = {91, 37, 100, 93, 32, 115, 100, 97, 116, 97, 91, 37, 100, 93, 32, 61, 32, 102, 109, 97, 120, 102, 40, 115, 100, 97, 116, 97, 91, 37, 100, 93, 44, 32, 115, 100, 97, 116, 97, 91, 37, 100, 93, 41, 32, 61, 32, 37, 102, 10};
.global .align 1 .b8 $str$2[2] = {10};

.visible .entry _Z12maxReductionPfS_i(
	.param .u64 .ptr .align 1 _Z12maxReductionPfS_i_param_0,
	.param .u64 .ptr .align 1 _Z12maxReductionPfS_i_param_1,
	.param .u32 _Z12maxReductionPfS_i_param_2
)
{
	.local .align 8 .b8 	__local_depot0[24];
	.reg .b64 	%SP;
	.reg .b64 	%SPL;
	.reg .pred 	%p<6>;
	.reg .b32 	%r<23>;
	.reg .b32 	%f<11>;
	.reg .b64 	%rd<19>;
	.reg .b64 	%fd<3>;

	mov.u64 	%SPL, __local_depot0;
	cvta.local.u64 	%SP, %SPL;
	ld.param.u64 	%rd2, [_Z12maxReductionPfS_i_param_0];
	ld.param.u64 	%rd3, [_Z12maxReductionPfS_i_param_1];
	ld.param.u32 	%r10, [_Z12maxReductionPfS_i_param_2];
	add.u64 	%rd4, %SP, 0;
	add.u64 	%rd1, %SPL, 0;
	mov.u32 	%r1, %tid.x;
	mov.u32 	%r2, %ctaid.x;
	mov.u32 	%r22, %ntid.x;
	mad.lo.s32 	%r4, %r2, %r22, %r1;
	setp.ge.u32 	%p1, %r4, %r10;
	mov.f32 	%f9, 0fFF800000;
	@%p1 bra 	$L__BB0_2;
	cvta.to.global.u64 	%rd5, %rd2;
	mul.wide.u32 	%rd6, %r4, 4;
	add.s64 	%rd7, %rd5, %rd6;
	ld.global.f32 	%f9, [%rd7];
$L__BB0_2:
	shl.b32 	%r11, %r1, 2;
	mov.u32 	%r12, sdata;
	add.s32 	%r5, %r12, %r11;
	st.shared.f32 	[%r5], %f9;
	cvt.f64.f32 	%fd1, %f9;
	st.local.v2.u32 	[%rd1], {%r1, %r4};
	st.local.f64 	[%rd1+8], %fd1;
	mov.u64 	%rd8, $str;
	cvta.global.u64 	%rd9, %rd8;
	{ // callseq 0, 0
	.param .b64 param0;
	st.param.b64 	[param0], %rd9;
	.param .b64 param1;
	st.param.b64 	[param1], %rd4;
	.param .b32 retval0;
	call.uni (retval0), 
	vprintf, 
	(
	param0, 
	param1
	);
	ld.param.b32 	%r13, [retval0];
	} // callseq 0
	bar.sync 	0;
	setp.lt.u32 	%p2, %r22, 2;
	@%p2 bra 	$L__BB0_7;
	mov.u64 	%rd11, $str$1;
	mov.u64 	%rd14, $str$2;
$L__BB0_4:
	shr.u32 	%r9, %r22, 1;
	setp.ge.u32 	%p3, %r1, %r9;
	ld.shared.f32 	%f10, [%r5];
	@%p3 bra 	$L__BB0_6;
	shl.b32 	%r15, %r9, 2;
	add.s32 	%r16, %r5, %r15;
	ld.shared.f32 	%f7, [%r16];
	max.f32 	%f10, %f10, %f7;
	st.shared.f32 	[%r5], %f10;
$L__BB0_6:
	add.s32 	%r17, %r9, %r1;
	cvt.f64.f32 	%fd2, %f10;
	st.local.v2.u32 	[%rd1], {%r2, %r1};
	st.local.v2.u32 	[%rd1+8], {%r1, %r17};
	st.local.f64 	[%rd1+16], %fd2;
	cvta.global.u64 	%rd12, %rd11;
	{ // callseq 1, 0
	.param .b64 param0;
	st.param.b64 	[param0], %rd12;
	.param .b64 param1;
	st.param.b64 	[param1], %rd4;
	.param .b32 retval0;
	call.uni (retval0), 
	vprintf, 
	(
	param0, 
	param1
	);
	ld.param.b32 	%r18, [retval0];
	} // callseq 1
	bar.sync 	0;
	cvta.global.u64 	%rd15, %rd14;
	{ // callseq 2, 0
	.param .b64 param0;
	st.param.b64 	[param0], %rd15;
	.param .b64 param1;
	st.param.b64 	[param1], 0;
	.param .b32 retval0;
	call.uni (retval0), 
	vprintf, 
	(
	param0, 
	param1
	);
	ld.param.b32 	%r20, [retval0];
	} // callseq 2
	setp.gt.u32 	%p4, %r22, 3;
	mov.u32 	%r22, %r9;
	@%p4 bra 	$L__BB0_4;
$L__BB0_7:
	setp.ne.s32 	%p5, %r1, 0;
	@%p5 bra 	$L__BB0_9;
	ld.shared.f32 	%f8, [sdata];
	cvta.to.global.u64 	%rd16, %rd3;
	mul.wide.u32 	%rd17, %r2, 4;
	add.s64 	%rd18, %rd16, %rd17;
	st.global.f32 	[%rd18], %f8;
$L__BB0_9:
	ret;

}


// ===== COMPILED SASS (sm_100) =====

	.target	sm_100

	.elftype	@"ET_EXEC"


//--------------------- .note.nv.tkinfo           --------------------------
	.section	.note.nv.tkinfo,"",@"SHT_NOTE"
	.sectionflags	@"SHF_NOTE_NV_TKINFO"
	.tkinfo
        /*0018*/ 	.word	0x00000002
        /*0030*/ 	.string	""
        /*0030*/ 	.string	"ptxas"
        /*0030*/ 	.string	"Cuda compilation tools, release 13.0, V13.0.88"
        /*0030*/ 	.string	"Build cuda_13.0.r13.0/compiler.36424714_0"
        /*0030*/ 	.string	"-arch sm_100 -m 64 "



//--------------------- .note.nv.cuinfo           --------------------------
	.section	.note.nv.cuinfo,"",@"SHT_NOTE"
	.sectionflags	@"SHF_NOTE_NV_CUINFO"
        /*0018*/ 	.short	0x0002
        /*001a*/ 	.short	0x0064
        /*001c*/ 	.short	0x0082
	.zero		2


//--------------------- .nv.info                  --------------------------
	.section	.nv.info,"",@"SHT_CUDA_INFO"
	.align	4


	//----- nvinfo : EIATTR_REGCOUNT
	.align		4
        /*0000*/ 	.byte	0x04, 0x2f
        /*0002*/ 	.short	(.L_4 - .L_3)
	.align		4
.L_3:
        /*0004*/ 	.word	index@(_Z12maxReductionPfS_i)
        /*0008*/ 	.word	0x0000001b


	//----- nvinfo : EIATTR_FRAME_SIZE
	.align		4
.L_4:
        /*000c*/ 	.byte	0x04, 0x11
        /*000e*/ 	.short	(.L_6 - .L_5)
	.align		4
.L_5:
        /*0010*/ 	.word	index@(_Z12maxReductionPfS_i)
        /*0014*/ 	.word	0x00000018


	//----- nvinfo : EIATTR_MIN_STACK_SIZE
	.align		4
.L_6:
        /*0018*/ 	.byte	0x04, 0x12
        /*001a*/ 	.short	(.L_8 - .L_7)
	.align		4
.L_7:
        /*001c*/ 	.word	index@(_Z12maxReductionPfS_i)
        /*0020*/ 	.word	0x00000018
.L_8:


//--------------------- .nv.compat                --------------------------
	.section	.nv.compat,"",@"SHT_CUDA_COMPAT_INFO"
	.align	4
        /*0000*/ 	.byte	0x02, 0x09, 0x00, 0x00, 0x02, 0x02, 0x01, 0x00, 0x02, 0x05, 0x05, 0x00, 0x03, 0x07, 0x01, 0x01
        /*0010*/ 	.byte	0x02, 0x03, 0x00, 0x00, 0x02, 0x06, 0x01, 0x00, 0x04, 0x0b, 0x08, 0x00, 0x09, 0x00, 0x00, 0x00
        /*0020*/ 	.byte	0x00, 0x00, 0x00, 0x00


//--------------------- .nv.info._Z12maxReductionPfS_i --------------------------
	.section	.nv.info._Z12maxReductionPfS_i,"",@"SHT_CUDA_INFO"
	.sectionflags	@""
	.align	4


	//----- nvinfo : EIATTR_CUDA_API_VERSION
	.align		4
        /*0000*/ 	.byte	0x04, 0x37
        /*0002*/ 	.short	(.L_10 - .L_9)
.L_9:
        /*0004*/ 	.word	0x00000082


	//----- nvinfo : EIATTR_KPARAM_INFO
	.align		4
.L_10:
        /*0008*/ 	.byte	0x04, 0x17
        /*000a*/ 	.short	(.L_12 - .L_11)
.L_11:
        /*000c*/ 	.word	0x00000000
        /*0010*/ 	.short	0x0002
        /*0012*/ 	.short	0x0010
        /*0014*/ 	.byte	0x00, 0xf0, 0x11, 0x00


	//----- nvinfo : EIATTR_KPARAM_INFO
	.align		4
.L_12:
        /*0018*/ 	.byte	0x04, 0x17
        /*001a*/ 	.short	(.L_14 - .L_13)
.L_13:
        /*001c*/ 	.word	0x00000000
        /*0020*/ 	.short	0x0001
        /*0022*/ 	.short	0x0008
        /*0024*/ 	.byte	0x00, 0xf5, 0x21, 0x00


	//----- nvinfo : EIATTR_KPARAM_INFO
	.align		4
.L_14:
        /*0028*/ 	.byte	0x04, 0x17
        /*002a*/ 	.short	(.L_16 - .L_15)
.L_15:
        /*002c*/ 	.word	0x00000000
        /*0030*/ 	.short	0x0000
        /*0032*/ 	.short	0x0000
        /*0034*/ 	.byte	0x00, 0xf5, 0x21, 0x00


	//----- nvinfo : EIATTR_SPARSE_MMA_MASK
	.align		4
.L_16:
        /*0038*/ 	.byte	0x03, 0x50
        /*003a*/ 	.short	0x0000


	//----- nvinfo : EIATTR_MAXREG_COUNT
	.align		4
        /*003c*/ 	.byte	0x03, 0x1b
        /*003e*/ 	.short	0x00ff


	//----- nvinfo : EIATTR_NUM_BARRIERS
	.align		4
        /*0040*/ 	.byte	0x02, 0x4c
        /*0042*/ 	.byte	0x01
	.zero		1


	//----- nvinfo : EIATTR_EXTERNS
	.align		4
        /*0044*/ 	.byte	0x04, 0x0f
        /*0046*/ 	.short	(.L_18 - .L_17)


	//   ....[0]....
	.align		4
.L_17:
        /*0048*/ 	.word	index@(vprintf)


	//----- nvinfo : EIATTR_MERCURY_ISA_VERSION
	.align		4
.L_18:
        /*004c*/ 	.byte	0x03, 0x5f
        /*004e*/ 	.short	0x0101


	//----- nvinfo : EIATTR_VRC_CTA_INIT_COUNT
	.align		4
        /*0050*/ 	.byte	0x02, 0x4a
	.zero		1
	.zero		1


	//----- nvinfo : EIATTR_SYSCALL_OFFSETS
	.align		4
        /*0054*/ 	.byte	0x04, 0x46
        /*0056*/ 	.short	(.L_20 - .L_19)


	//   ....[0]....
.L_19:
        /*0058*/ 	.word	0x00000230


	//   ....[1]....
        /*005c*/ 	.word	0x000003d0


	//   ....[2]....
        /*0060*/ 	.word	0x00000460


	//----- nvinfo : EIATTR_EXIT_INSTR_OFFSETS
	.align		4
.L_20:
        /*0064*/ 	.byte	0x04, 0x1c
        /*0066*/ 	.short	(.L_22 - .L_21)


	//   ....[0]....
.L_21:
        /*0068*/ 	.word	0x000004b0


	//   ....[1]....
        /*006c*/ 	.word	0x00000530


	//----- nvinfo : EIATTR_CRS_STACK_SIZE
	.align		4
.L_22:
        /*0070*/ 	.byte	0x04, 0x1e
        /*0072*/ 	.short	(.L_24 - .L_23)
.L_23:
        /*0074*/ 	.word	0x00000000


	//----- nvinfo : EIATTR_CBANK_PARAM_SIZE
	.align		4
.L_24:
        /*0078*/ 	.byte	0x03, 0x19
        /*007a*/ 	.short	0x0014


	//----- nvinfo : EIATTR_PARAM_CBANK
	.align		4
        /*007c*/ 	.byte	0x04, 0x0a
        /*007e*/ 	.short	(.L_26 - .L_25)
	.align		4
.L_25:
        /*0080*/ 	.word	index@(.nv.constant0._Z12maxReductionPfS_i)
        /*0084*/ 	.short	0x0380
        /*0086*/ 	.short	0x0014


	//----- nvinfo : EIATTR_SW_WAR
	.align		4
.L_26:
        /*0088*/ 	.byte	0x04, 0x36
        /*008a*/ 	.short	(.L_28 - .L_27)
.L_27:
        /*008c*/ 	.word	0x00000008
.L_28:


//--------------------- .nv.callgraph             --------------------------
	.section	.nv.callgraph,"",@"SHT_CUDA_CALLGRAPH"
	.align	4
	.sectionentsize	8
	.align		4
        /*0000*/ 	.word	0x00000000
	.align		4
        /*0004*/ 	.word	0xffffffff
	.align		4
        /*0008*/ 	.word	index@(_Z12maxReductionPfS_i)
	.align		4
        /*000c*/ 	.word	index@(vprintf)
	.align		4
        /*0010*/ 	.word	0x00000000
	.align		4
        /*0014*/ 	.word	0xfffffffe
	.align		4
        /*0018*/ 	.word	0x00000000
	.align		4
        /*001c*/ 	.word	0xfffffffd
	.align		4
        /*0020*/ 	.word	0x00000000
	.align		4
        /*0024*/ 	.word	0xfffffffc


//--------------------- .nv.constant4             --------------------------
	.section	.nv.constant4,"a",@progbits
	.align	8
	.align		8
.nv.constant4:
        /*0000*/ 	.dword	vprintf
	.align		8
        /*0008*/ 	.dword	$str
	.align		8
        /*0010*/ 	.dword	$str$1
	.align		8
        /*0018*/ 	.dword	$str$2


//--------------------- .text._Z12maxReductionPfS_i --------------------------
	.section	.text._Z12maxReductionPfS_i,"ax",@progbits
	.align	128
        .global         _Z12maxReductionPfS_i
        .type           _Z12maxReductionPfS_i,@function
        .size           _Z12maxReductionPfS_i,(.L_x_6 - _Z12maxReductionPfS_i)
        .other          _Z12maxReductionPfS_i,@"STO_CUDA_ENTRY STV_DEFAULT"
_Z12maxReductionPfS_i:
.text._Z12maxReductionPfS_i:
[----:B------:R-:W0:Y:S01]  /*0000*/  LDC R1, c[0x0][0x37c] ;  /* 0x0000df00ff017b82 */ /* 0x000e220000000800 */
[----:B------:R-:W1:Y:S01]  /*0010*/  S2R R17, SR_TID.X ;  /* 0x0000000000117919 */ /* 0x000e620000002100 */
[----:B------:R-:W2:Y:S01]  /*0020*/  LDCU UR6, c[0x0][0x2fc] ;  /* 0x00005f80ff0677ac */ /* 0x000ea20008000800 */
[----:B------:R-:W-:Y:S01]  /*0030*/  IMAD.MOV.U32 R3, RZ, RZ, -0x800000 ;  /* 0xff800000ff037424 */ /* 0x000fe200078e00ff */
[----:B------:R-:W1:Y:S01]  /*0040*/  S2R R16, SR_CTAID.X ;  /* 0x0000000000107919 */ /* 0x000e620000002500 */
[----:B------:R-:W1:Y:S01]  /*0050*/  LDCU UR7, c[0x0][0x360] ;  /* 0x00006c00ff0777ac */ /* 0x000e620008000800 */
[----:B0-----:R-:W-:Y:S01]  /*0060*/  VIADD R1, R1, 0xffffffe8 ;  /* 0xffffffe801017836 */ /* 0x001fe20000000000 */
[----:B------:R-:W0:Y:S01]  /*0070*/  LDCU UR4, c[0x0][0x390] ;  /* 0x00007200ff0477ac */ /* 0x000e220008000800 */
[----:B------:R-:W3:Y:S01]  /*0080*/  LDCU.64 UR36, c[0x0][0x358] ;  /* 0x00006b00ff2477ac */ /* 0x000ee20008000a00 */
[----:B------:R-:W4:Y:S01]  /*0090*/  S2UR UR5, SR_CgaCtaId ;  /* 0x00000000000579c3 */ /* 0x000f220000008800 */
[----:B------:R-:W5:Y:S01]  /*00a0*/  LDCU.64 UR8, c[0x4][0x8] ;  /* 0x01000100ff0877ac */ /* 0x000f620008000a00 */
[----:B-1----:R-:W-:-:S05]  /*00b0*/  IMAD R13, R16, UR7, R17 ;  /* 0x00000007100d7c24 */ /* 0x002fca000f8e0211 */
[----:B0-----:R-:W-:-:S13]  /*00c0*/  ISETP.GE.U32.AND P0, PT, R13, UR4, PT ;  /* 0x000000040d007c0c */ /* 0x001fda000bf06070 */
[----:B------:R-:W0:Y:S02]  /*00d0*/  @!P0 LDC.64 R4, c[0x0][0x380] ;  /* 0x0000e000ff048b82 */ /* 0x000e240000000a00 */
[----:B0-----:R-:W-:-:S05]  /*00e0*/  @!P0 IMAD.WIDE.U32 R4, R13, 0x4, R4 ;  /* 0x000000040d048825 */ /* 0x001fca00078e0004 */
[----:B---3--:R5:W3:Y:S01]  /*00f0*/  @!P0 LDG.E R3, desc[UR36][R4.64] ;  /* 0x0000002404038981 */ /* 0x008ae2000c1e1900 */
[----:B------:R-:W-:Y:S01]  /*0100*/  UMOV UR4, 0x400 ;  /* 0x0000040000047882 */ /* 0x000fe20000000000 */
[----:B------:R-:W-:Y:S01]  /*0110*/  IMAD.MOV.U32 R12, RZ, RZ, R17 ;  /* 0x000000ffff0c7224 */ /* 0x000fe200078e0011 */
[----:B----4-:R-:W-:Y:S01]  /*0120*/  ULEA UR4, UR5, UR4, 0x18 ;  /* 0x0000000405047291 */ /* 0x010fe2000f8ec0ff */
[----:B------:R-:W-:Y:S01]  /*0130*/  MOV R0, 0x0 ;  /* 0x0000000000007802 */ /* 0x000fe20000000f00 */
[----:B------:R-:W0:Y:S01]  /*0140*/  LDCU UR5, c[0x0][0x2f8] ;  /* 0x00005f00ff0577ac */ /* 0x000e220008000800 */
[----:B------:R-:W-:Y:S01]  /*0150*/  IMAD.U32 R22, RZ, RZ, UR7 ;  /* 0x00000007ff167e24 */ /* 0x000fe2000f8e00ff */
[----:B------:R1:W-:Y:S01]  /*0160*/  STL.64 [R1], R12 ;  /* 0x0000000c01007387 */ /* 0x0003e20000100a00 */
[----:B------:R1:W4:Y:S01]  /*0170*/  LDC.64 R10, c[0x4][R0] ;  /* 0x01000000000a7b82 */ /* 0x0003220000000a00 */
[----:B------:R-:W-:Y:S01]  /*0180*/  LEA R2, R17, UR4, 0x2 ;  /* 0x0000000411027c11 */ /* 0x000fe2000f8e10ff */
[----:B-----5:R-:W-:Y:S01]  /*0190*/  IMAD.U32 R5, RZ, RZ, UR9 ;  /* 0x00000009ff057e24 */ /* 0x020fe2000f8e00ff */
[----:B------:R-:W-:-:S02]  /*01a0*/  MOV R4, UR8 ;  /* 0x0000000800047c02 */ /* 0x000fc40008000f00 */
[----:B0-----:R-:W-:-:S04]  /*01b0*/  IADD3 R18, P0, PT, R1, UR5, RZ ;  /* 0x0000000501127c10 */ /* 0x001fc8000ff1e0ff */
[----:B------:R-:W-:Y:S01]  /*01c0*/  MOV R6, R18 ;  /* 0x0000001200067202 */ /* 0x000fe20000000f00 */
[----:B--2---:R-:W-:-:S04]  /*01d0*/  IMAD.X R19, RZ, RZ, UR6, P0 ;  /* 0x00000006ff137e24 */ /* 0x004fc800080e06ff */
[----:B------:R-:W-:Y:S01]  /*01e0*/  IMAD.MOV.U32 R7, RZ, RZ, R19 ;  /* 0x000000ffff077224 */ /* 0x000fe200078e0013 */
[----:B---3--:R-:W0:Y:S01]  /*01f0*/  F2F.F64.F32 R8, R3 ;  /* 0x0000000300087310 */ /* 0x008e220000201800 */
[----:B------:R1:W-:Y:S04]  /*0200*/  STS [R2], R3 ;  /* 0x0000000302007388 */ /* 0x0003e80000000800 */
[----:B0---4-:R1:W-:Y:S02]  /*0210*/  STL.64 [R1+0x8], R8 ;  /* 0x0000080801007387 */ /* 0x0113e40000100a00 */
[----:B------:R-:W-:-:S07]  /*0220*/  LEPC R20, `(.L_x_0) ;  /* 0x000000001014794e */ /* 0x000fce0000000000 */
[----:B-1----:R-:W-:Y:S05]  /*0230*/  CALL.ABS.NOINC R10 ;  /* 0x000000000a007343 */ /* 0x002fea0003c00000 */
.L_x_0:
[----:B------:R-:W-:Y:S01]  /*0240*/  ISETP.GE.U32.AND P0, PT, R22, 0x2, PT ;  /* 0x000000021600780c */ /* 0x000fe20003f06070 */
[----:B------:R-:W-:Y:S05]  /*0250*/  WARPSYNC.ALL ;  /* 0x0000000000007948 */ /* 0x000fea0003800000 */
[----:B------:R-:W-:Y:S07]  /*0260*/  BAR.SYNC.DEFER_BLOCKING 0x0 ;  /* 0x0000000000007b1d */ /* 0x000fee0000010000 */
[----:B------:R-:W-:Y:S05]  /*0270*/  @!P0 BRA `(.L_x_1) ;  /* 0x0000000000888947 */ /* 0x000fea0003800000 */
.L_x_4:
[----:B------:R-:W-:Y:S01]  /*0280*/  SHF.R.U32.HI R24, RZ, 0x1, R22 ;  /* 0x00000001ff187819 */ /* 0x000fe20000011616 */
[----:B------:R-:W-:Y:S01]  /*0290*/  LDS R3, [R2] ;  /* 0x0000000002037984 */ /* 0x000fe20000000800 */
[----:B------:R-:W-:Y:S01]  /*02a0*/  IMAD.MOV.U32 R12, RZ, RZ, R17 ;  /* 0x000000ffff0c7224 */ /* 0x000fe200078e0011 */
[----:B------:R-:W-:Y:S01]  /*02b0*/  MOV R23, 0x0 ;  /* 0x0000000000177802 */ /* 0x000fe20000000f00 */
[----:B------:R-:W0:Y:S01]  /*02c0*/  LDCU.64 UR4, c[0x4][0x10] ;  /* 0x01000200ff0477ac */ /* 0x000e220008000a00 */
[----:B------:R-:W-:Y:S01]  /*02d0*/  ISETP.GE.U32.AND P0, PT, R17, R24, PT ;  /* 0x000000181100720c */ /* 0x000fe20003f06070 */
[----:B------:R-:W-:Y:S01]  /*02e0*/  STL.64 [R1], R16 ;  /* 0x0000001001007387 */ /* 0x000fe20000100a00 */
[----:B------:R-:W-:Y:S01]  /*02f0*/  IADD3 R13, PT, PT, R24, R17, RZ ;  /* 0x00000011180d7210 */ /* 0x000fe20007ffe0ff */
[----:B------:R1:W2:Y:S01]  /*0300*/  LDC.64 R8, c[0x4][R23] ;  /* 0x0100000017087b82 */ /* 0x0002a20000000a00 */
[----:B------:R-:W-:Y:S01]  /*0310*/  MOV R6, R18 ;  /* 0x0000001200067202 */ /* 0x000fe20000000f00 */
[----:B------:R-:W-:-:S02]  /*0320*/  IMAD.MOV.U32 R7, RZ, RZ, R19 ;  /* 0x000000ffff077224 */ /* 0x000fc400078e0013 */
[----:B------:R-:W-:Y:S06]  /*0330*/  STL.64 [R1+0x8], R12 ;  /* 0x0000080c01007387 */ /* 0x000fec0000100a00 */
[----:B------:R-:W-:Y:S02]  /*0340*/  @!P0 IMAD R0, R24, 0x4, R2 ;  /* 0x0000000418008824 */ /* 0x000fe400078e0202 */
[----:B0-----:R-:W-:-:S04]  /*0350*/  IMAD.U32 R4, RZ, RZ, UR4 ;  /* 0x00000004ff047e24 */ /* 0x001fc8000f8e00ff */
[----:B------:R-:W0:Y:S01]  /*0360*/  @!P0 LDS R0, [R0] ;  /* 0x0000000000008984 */ /* 0x000e220000000800 */
[----:B------:R-:W-:Y:S01]  /*0370*/  IMAD.U32 R5, RZ, RZ, UR5 ;  /* 0x00000005ff057e24 */ /* 0x000fe2000f8e00ff */
[----:B0-----:R-:W-:-:S04]  /*0380*/  @!P0 FMNMX R3, R3, R0, !PT ;  /* 0x0000000003038209 */ /* 0x001fc80007800000 */
[----:B------:R-:W0:Y:S01]  /*0390*/  F2F.F64.F32 R10, R3 ;  /* 0x00000003000a7310 */ /* 0x000e220000201800 */
[----:B------:R1:W-:Y:S04]  /*03a0*/  @!P0 STS [R2], R3 ;  /* 0x0000000302008388 */ /* 0x0003e80000000800 */
[----:B0-2---:R1:W-:Y:S02]  /*03b0*/  STL.64 [R1+0x10], R10 ;  /* 0x0000100a01007387 */ /* 0x0053e40000100a00 */
[----:B------:R-:W-:-:S07]  /*03c0*/  LEPC R20, `(.L_x_2) ;  /* 0x000000001014794e */ /* 0x000fce0000000000 */
[----:B-1----:R-:W-:Y:S05]  /*03d0*/  CALL.ABS.NOINC R8 ;  /* 0x0000000008007343 */ /* 0x002fea0003c00000 */
.L_x_2:
[----:B------:R-:W-:Y:S05]  /*03e0*/  WARPSYNC.ALL ;  /* 0x0000000000007948 */ /* 0x000fea0003800000 */
[----:B------:R0:W1:Y:S08]  /*03f0*/  LDC.64 R8, c[0x4][R23] ;  /* 0x0100000017087b82 */ /* 0x0000700000000a00 */
[----:B------:R-:W-:Y:S01]  /*0400*/  BAR.SYNC.DEFER_BLOCKING 0x0 ;  /* 0x0000000000007b1d */ /* 0x000fe20000010000 */
[----:B------:R-:W-:-:S05]  /*0410*/  CS2R R6, SRZ ;  /* 0x0000000000067805 */ /* 0x000fca000001ff00 */
[----:B------:R-:W2:Y:S02]  /*0420*/  LDCU.64 UR4, c[0x4][0x18] ;  /* 0x01000300ff0477ac */ /* 0x000ea40008000a00 */
[----:B--2---:R-:W-:Y:S01]  /*0430*/  IMAD.U32 R4, RZ, RZ, UR4 ;  /* 0x00000004ff047e24 */ /* 0x004fe2000f8e00ff */
[----:B0-----:R-:W-:-:S07]  /*0440*/  MOV R5, UR5 ;  /* 0x0000000500057c02 */ /* 0x001fce0008000f00 */
[----:B------:R-:W-:-:S07]  /*0450*/  LEPC R20, `(.L_x_3) ;  /* 0x000000001014794e */ /* 0x000fce0000000000 */
[----:B-1----:R-:W-:Y:S05]  /*0460*/  CALL.ABS.NOINC R8 ;  /* 0x0000000008007343 */ /* 0x002fea0003c00000 */
.L_x_3:
[----:B------:R-:W-:Y:S01]  /*0470*/  ISETP.GT.U32.AND P0, PT, R22, 0x3, PT ;  /* 0x000000031600780c */ /* 0x000fe20003f04070 */
[----:B------:R-:W-:-:S12]  /*0480*/  IMAD.MOV.U32 R22, RZ, RZ, R24 ;  /* 0x000000ffff167224 */ /* 0x000fd800078e0018 */
[----:B------:R-:W-:Y:S05]  /*0490*/  @P0 BRA `(.L_x_4) ;  /* 0xfffffffc00780947 */ /* 0x000fea000383ffff */
.L_x_1:
[----:B------:R-:W-:-:S13]  /*04a0*/  ISETP.NE.AND P0, PT, R17, RZ, PT ;  /* 0x000000ff1100720c */ /* 0x000fda0003f05270 */
[----:B------:R-:W-:Y:S05]  /*04b0*/  @P0 EXIT ;  /* 0x000000000000094d */ /* 0x000fea0003800000 */
[----:B------:R-:W0:Y:S01]  /*04c0*/  S2UR UR5, SR_CgaCtaId ;  /* 0x00000000000579c3 */ /* 0x000e220000008800 */
[----:B------:R-:W-:-:S07]  /*04d0*/  UMOV UR4, 0x400 ;  /* 0x0000040000047882 */ /* 0x000fce0000000000 */
[----:B------:R-:W1:Y:S01]  /*04e0*/  LDC.64 R2, c[0x0][0x388] ;  /* 0x0000e200ff027b82 */ /* 0x000e620000000a00 */
[----:B0-----:R-:W-:Y:S01]  /*04f0*/  ULEA UR4, UR5, UR4, 0x18 ;  /* 0x0000000405047291 */ /* 0x001fe2000f8ec0ff */
[----:B-1----:R-:W-:-:S08]  /*0500*/  IMAD.WIDE.U32 R16, R16, 0x4, R2 ;  /* 0x0000000410107825 */ /* 0x002fd000078e0002 */
[----:B------:R-:W0:Y:S04]  /*0510*/  LDS R5, [UR4] ;  /* 0x00000004ff057984 */ /* 0x000e280008000800 */
[----:B0-----:R-:W-:Y:S01]  /*0520*/  STG.E desc[UR36][R16.64], R5 ;  /* 0x0000000510007986 */ /* 0x001fe2000c101924 */
[----:B------:R-:W-:Y:S05]  /*0530*/  EXIT ;  /* 0x000000000000794d */ /* 0x000fea0003800000 */
.L_x_5:
[----:B------:R-:W-:-:S00]  /*0540*/  BRA `(.L_x_5) ;  /* 0xfffffffc00fc7947 */ /* 0x000fc0000383ffff */
[----:B------:R-:W-:-:S00]  /*0550*/  NOP ;  /* 0x0000000000007918 */ /* 0x000fc00000000000 */
        /* <DEDUP_REMOVED lines=10> */
.L_x_6:


//--------------------- .nv.global.init           --------------------------
	.section	.nv.global.init,"aw",@progbits
.nv.global.init:
	.type		$str$2,@object
	.size		$str$2,($str - $str$2)
$str$2:
        /*0000*/ 	.byte	0x0a, 0x00
	.type		$str,@object
	.size		$str,($str$1 - $str)
$str:
        /*0002*/ 	.byte	0x73, 0x64, 0x61, 0x74, 0x61, 0x5b, 0x25, 0x64, 0x5d, 0x20, 0x3d, 0x20, 0x69, 0x6e, 0x70, 0x75
        /*0012*/ 	.byte	0x74, 0x5b, 0x25, 0x64, 0x5d, 0x20, 0x3d, 0x20, 0x25, 0x66, 0x0a, 0x00
	.type		$str$1,@object
	.size		$str$1,(.L_1 - $str$1)
$str$1:
        /*001e*/ 	.byte	0x5b, 0x25, 0x64, 0x5d, 0x20, 0x73, 0x64, 0x61, 0x74, 0x61, 0x5b, 0x25, 0x64, 0x5d, 0x20, 0x3d
        /*002e*/ 	.byte	0x20, 0x66, 0x6d, 0x61, 0x78, 0x66, 0x28, 0x73, 0x64, 0x61, 0x74, 0x61, 0x5b, 0x25, 0x64, 0x5d
        /*003e*/ 	.byte	0x2c, 0x20, 0x73, 0x64, 0x61, 0x74, 0x61, 0x5b, 0x25, 0x64, 0x5d, 0x29, 0x20, 0x3d, 0x20, 0x25
        /*004e*/ 	.byte	0x66, 0x0a, 0x00
.L_1:


//--------------------- .nv.shared._Z12maxReductionPfS_i --------------------------
	.section	.nv.shared._Z12maxReductionPfS_i,"aw",@nobits
	.sectionflags	@""
	.align	16
	.zero		1024


//--------------------- .nv.shared.reserved.0     --------------------------
	.section	.nv.shared.reserved.0,"aw",@nobits
	.weak		__nv_reservedSMEM_offset_0_alias
	.size		__nv_reservedSMEM_offset_0_alias, 0, 64
	.other		__nv_reservedSMEM_offset_0_alias,@"STO_CUDA_RESERVED_SHARED STV_DEFAULT"
__nv_reservedSMEM_offset_0_alias:
	.zero		0
	.zero		64


//--------------------- .nv.constant0._Z12maxReductionPfS_i --------------------------
	.section	.nv.constant0._Z12maxReductionPfS_i,"a",@progbits
	.sectionflags	@""
	.align	4
.nv.constant0._Z12maxReductionPfS_i:
	.zero		916


//--------------------- SYMBOLS --------------------------

	.type		.nv.reservedSmem.offset0,@object
	.size		.nv.reservedSmem.offset0,0x4
	.type		.nv.reservedSmem.cap,@object
	.size		.nv.reservedSmem.cap,0x4
	.type		vprintf,@function
